	.headerflags	@"EF_CUDA_TEXMODE_UNIFIED EF_CUDA_64BIT_ADDRESS EF_CUDA_ACCELERATORS EF_CUDA_SM90 EF_CUDA_VIRTUAL_SM(EF_CUDA_SM90)"
	.elftype	@"ET_EXEC"


//--------------------- .nv.info                  --------------------------
	.section	.nv.info,"",@"SHT_CUDA_INFO"
	.align	4


	//----- nvinfo : EIATTR_REGCOUNT
	.align		4
        /*0000*/ 	.byte	0x04, 0x2f
        /*0002*/ 	.short	(.L_1 - .L_0)
	.align		4
.L_0:
        /*0004*/ 	.word	index@(triton_poi_fused_2)
        /*0008*/ 	.word	0x00000012


	//----- nvinfo : EIATTR_MIN_STACK_SIZE
	.align		4
.L_1:
        /*000c*/ 	.byte	0x04, 0x12
        /*000e*/ 	.short	(.L_3 - .L_2)
	.align		4
.L_2:
        /*0010*/ 	.word	index@(triton_poi_fused_2)
        /*0014*/ 	.word	0x00000000


	//----- nvinfo : EIATTR_FRAME_SIZE
	.align		4
.L_3:
        /*0018*/ 	.byte	0x04, 0x11
        /*001a*/ 	.short	(.L_5 - .L_4)
	.align		4
.L_4:
        /*001c*/ 	.word	index@(triton_poi_fused_2)
        /*0020*/ 	.word	0x00000000


	//----- nvinfo : EIATTR_MIN_STACK_SIZE
	.align		4
.L_5:
        /*0024*/ 	.byte	0x04, 0x12
        /*0026*/ 	.short	(.L_7 - .L_6)
	.align		4
.L_6:
        /*0028*/ 	.word	index@(triton_poi_fused_2)
        /*002c*/ 	.word	0x00000000
.L_7:


//--------------------- .nv.info.triton_poi_fused_2 --------------------------
	.section	.nv.info.triton_poi_fused_2,"",@"SHT_CUDA_INFO"
	.sectionflags	@""
	.align	4


	//----- nvinfo : EIATTR_CUDA_API_VERSION
	.align		4
        /*0000*/ 	.byte	0x04, 0x37
        /*0002*/ 	.short	(.L_9 - .L_8)
.L_8:
        /*0004*/ 	.word	0x0000007c


	//----- nvinfo : EIATTR_KPARAM_INFO
	.align		4
.L_9:
        /*0008*/ 	.byte	0x04, 0x17
        /*000a*/ 	.short	(.L_11 - .L_10)
.L_10:
        /*000c*/ 	.word	0x00000000
        /*0010*/ 	.short	0x0003
        /*0012*/ 	.short	0x0018
        /*0014*/ 	.byte	0x00, 0xf0, 0x11, 0x00


	//----- nvinfo : EIATTR_KPARAM_INFO
	.align		4
.L_11:
        /*0018*/ 	.byte	0x04, 0x17
        /*001a*/ 	.short	(.L_13 - .L_12)
.L_12:
        /*001c*/ 	.word	0x00000000
        /*0020*/ 	.short	0x0002
        /*0022*/ 	.short	0x0010
        /*0024*/ 	.byte	0x00, 0xf4, 0x21, 0x00


	//----- nvinfo : EIATTR_KPARAM_INFO
	.align		4
.L_13:
        /*0028*/ 	.byte	0x04, 0x17
        /*002a*/ 	.short	(.L_15 - .L_14)
.L_14:
        /*002c*/ 	.word	0x00000000
        /*0030*/ 	.short	0x0001
        /*0032*/ 	.short	0x0008
        /*0034*/ 	.byte	0x00, 0xf4, 0x21, 0x00


	//----- nvinfo : EIATTR_KPARAM_INFO
	.align		4
.L_15:
        /*0038*/ 	.byte	0x04, 0x17
        /*003a*/ 	.short	(.L_17 - .L_16)
.L_16:
        /*003c*/ 	.word	0x00000000
        /*0040*/ 	.short	0x0000
        /*0042*/ 	.short	0x0000
        /*0044*/ 	.byte	0x00, 0xf4, 0x21, 0x00


	//----- nvinfo : EIATTR_SPARSE_MMA_MASK
	.align		4
.L_17:
        /*0048*/ 	.byte	0x03, 0x50
        /*004a*/ 	.short	0x0000


	//----- nvinfo : EIATTR_MAXREG_COUNT
	.align		4
        /*004c*/ 	.byte	0x03, 0x1b
        /*004e*/ 	.short	0x00ff


	//----- nvinfo : EIATTR_EXIT_INSTR_OFFSETS
	.align		4
        /*0050*/ 	.byte	0x04, 0x1c
        /*0052*/ 	.short	(.L_19 - .L_18)


	//   ....[0]....
.L_18:
        /*0054*/ 	.word	0x00000240


	//   ....[1]....
        /*0058*/ 	.word	0x00000260


	//----- nvinfo : EIATTR_REQNTID
	.align		4
.L_19:
        /*005c*/ 	.byte	0x04, 0x10
        /*005e*/ 	.short	(.L_21 - .L_20)
.L_20:
        /*0060*/ 	.word	0x00000020
        /*0064*/ 	.word	0x00000001
        /*0068*/ 	.word	0x00000001


	//----- nvinfo : EIATTR_CBANK_PARAM_SIZE
	.align		4
.L_21:
        /*006c*/ 	.byte	0x03, 0x19
        /*006e*/ 	.short	0x001c


	//----- nvinfo : EIATTR_PARAM_CBANK
	.align		4
        /*0070*/ 	.byte	0x04, 0x0a
        /*0072*/ 	.short	(.L_23 - .L_22)
	.align		4
.L_22:
        /*0074*/ 	.word	index@(.nv.constant0.triton_poi_fused_2)
        /*0078*/ 	.short	0x0210
        /*007a*/ 	.short	0x001c


	//----- nvinfo : EIATTR_SW_WAR
	.align		4
.L_23:
        /*007c*/ 	.byte	0x04, 0x36
        /*007e*/ 	.short	(.L_25 - .L_24)
.L_24:
        /*0080*/ 	.word	0x00000008
.L_25:


//--------------------- .nv.callgraph             --------------------------
	.section	.nv.callgraph,"",@"SHT_CUDA_CALLGRAPH"
	.align	4
	.sectionentsize	8
	.align		4
        /*0000*/ 	.word	0x00000000
	.align		4
        /*0004*/ 	.word	0xffffffff
	.align		4
        /*0008*/ 	.word	0x00000000
	.align		4
        /*000c*/ 	.word	0xfffffffe
	.align		4
        /*0010*/ 	.word	0x00000000
	.align		4
        /*0014*/ 	.word	0xfffffffd
	.align		4
        /*0018*/ 	.word	0x00000000
	.align		4
        /*001c*/ 	.word	0xfffffffc


//--------------------- .text.triton_poi_fused_2  --------------------------
	.section	.text.triton_poi_fused_2,"ax",@progbits
	.align	128
        .global         triton_poi_fused_2
        .type           triton_poi_fused_2,@function
        .size           triton_poi_fused_2,(.L_x_1 - triton_poi_fused_2)
        .other          triton_poi_fused_2,@"STO_CUDA_ENTRY STV_DEFAULT"
triton_poi_fused_2:
.text.triton_poi_fused_2:
[----:B------:R-:W0:Y:S02]  /*0000*/  LDC R1, c[0x0][0x28] ;  /* 0x00000a00ff017b82 */ /* 0x000e240000000800 */
[----:B------:R-:W1:Y:S01]  /*0010*/  S2R R0, SR_TID.X ;  /* 0x0000000000007919 */ /* 0x000e620000002100 */
[----:B------:R-:W2:Y:S01]  /*0020*/  LDC.64 R4, c[0x0][0x218] ;  /* 0x00008600ff047b82 */ /* 0x000ea20000000a00 */
[----:B------:R-:W-:Y:S01]  /*0030*/  HFMA2.MMA R13, -RZ, RZ, 0, 0 ;  /* 0x00000000ff0d7435 */ /* 0x000fe200000001ff */
[----:B------:R-:W-:Y:S01]  /*0040*/  IMAD.MOV.U32 R15, RZ, RZ, RZ ;  /* 0x000000ffff0f7224 */ /* 0x000fe200078e00ff */
[----:B------:R-:W3:Y:S01]  /*0050*/  S2R R11, SR_CTAID.X ;  /* 0x00000000000b7919 */ /* 0x000ee20000002500 */
[----:B------:R-:W-:-:S04]  /*0060*/  ULDC.64 UR4, c[0x0][0x208] ;  /* 0x0000820000047ab9 */ /* 0x000fc80000000a00 */
[----:B------:R-:W4:Y:S01]  /*0070*/  LDC.64 R8, c[0x0][0x210] ;  /* 0x00008400ff087b82 */ /* 0x000f220000000a00 */
[----:B-1----:R-:W-:Y:S01]  /*0080*/  IMAD.SHL.U32 R0, R0, 0x2, RZ ;  /* 0x0000000200007824 */ /* 0x002fe200078e00ff */
[----:B----4-:R-:W4:Y:S04]  /*0090*/  LDG.E R8, desc[UR4][R8.64+0x8] ;  /* 0x0000080408087981 */ /* 0x010f28000c1e1900 */
[----:B------:R-:W-:-:S04]  /*00a0*/  LOP3.LUT R0, R0, 0x3e, RZ, 0xc0, !PT ;  /* 0x0000003e00007812 */ /* 0x000fc800078ec0ff */
[----:B---3--:R-:W-:-:S04]  /*00b0*/  LEA R11, R11, R0, 0x6 ;  /* 0x000000000b0b7211 */ /* 0x008fc800078e30ff */
[C---:B------:R-:W-:Y:S01]  /*00c0*/  ISETP.GE.AND P2, PT, R11.reuse, 0x24, PT ;  /* 0x000000240b00780c */ /* 0x040fe20003f46270 */
[C---:B------:R-:W-:Y:S02]  /*00d0*/  VIADD R0, R11.reuse, 0x1 ;  /* 0x000000010b007836 */ /* 0x040fe40000000000 */
[----:B------:R-:W-:-:S04]  /*00e0*/  IMAD.HI R2, R11, 0x38e38e39, RZ ;  /* 0x38e38e390b027827 */ /* 0x000fc800078e02ff */
[----:B------:R-:W-:Y:S01]  /*00f0*/  IMAD.HI R6, R0, 0x38e38e39, RZ ;  /* 0x38e38e3900067827 */ /* 0x000fe200078e02ff */
[----:B------:R-:W-:-:S04]  /*0100*/  SHF.R.S32.HI R3, RZ, 0x1, R2 ;  /* 0x00000001ff037819 */ /* 0x000fc80000011402 */
[----:B------:R-:W-:Y:S02]  /*0110*/  SHF.R.S32.HI R7, RZ, 0x1, R6 ;  /* 0x00000001ff077819 */ /* 0x000fe40000011406 */
[----:B------:R-:W-:Y:S02]  /*0120*/  LEA.HI R2, R2, R3, RZ, 0x1 ;  /* 0x0000000302027211 */ /* 0x000fe400078f08ff */
[----:B------:R-:W-:-:S03]  /*0130*/  LEA.HI R7, R6, R7, RZ, 0x1 ;  /* 0x0000000706077211 */ /* 0x000fc600078f08ff */
[----:B------:R-:W-:Y:S02]  /*0140*/  IMAD R3, R2, -0x9, R11 ;  /* 0xfffffff702037824 */ /* 0x000fe400078e020b */
[----:B------:R-:W-:Y:S02]  /*0150*/  IMAD R7, R7, -0x9, R0 ;  /* 0xfffffff707077824 */ /* 0x000fe400078e0200 */
[----:B--2---:R-:W-:-:S04]  /*0160*/  IMAD.WIDE R2, R3, 0x4, R4 ;  /* 0x0000000403027825 */ /* 0x004fc800078e0204 */
[----:B------:R-:W-:Y:S01]  /*0170*/  IMAD.WIDE R4, R7, 0x4, R4 ;  /* 0x0000000407047825 */ /* 0x000fe200078e0204 */
[----:B------:R-:W4:Y:S01]  /*0180*/  @!P2 LDG.E.EL R13, desc[UR4][R2.64+0x48] ;  /* 0x00004804020da981 */ /* 0x000f22000c2e1900 */
[----:B------:R-:W1:Y:S03]  /*0190*/  LDC.64 R6, c[0x0][0x220] ;  /* 0x00008800ff067b82 */ /* 0x000e660000000a00 */
[----:B------:R-:W2:Y:S01]  /*01a0*/  @!P2 LDG.E.EL R15, desc[UR4][R4.64+0x48] ;  /* 0x00004804040fa981 */ /* 0x000ea2000c2e1900 */
[----:B------:R-:W-:Y:S01]  /*01b0*/  VIADD R10, R11, 0xffffffef ;  /* 0xffffffef0b0a7836 */ /* 0x000fe20000000000 */
[----:B------:R-:W-:-:S04]  /*01c0*/  IADD3 R0, R11, -0x12, RZ ;  /* 0xffffffee0b007810 */ /* 0x000fc80007ffe0ff */
[----:B------:R-:W-:Y:S02]  /*01d0*/  ISETP.GE.U32.AND P0, PT, R0, 0x9, PT ;  /* 0x000000090000780c */ /* 0x000fe40003f06070 */
[----:B------:R-:W-:Y:S01]  /*01e0*/  ISETP.GE.U32.AND P1, PT, R10, 0x9, PT ;  /* 0x000000090a00780c */ /* 0x000fe20003f26070 */
[----:B-1----:R-:W-:-:S04]  /*01f0*/  IMAD.WIDE R6, R11, 0x4, R6 ;  /* 0x000000040b067825 */ /* 0x002fc800078e0206 */
[C---:B----4-:R-:W-:Y:S01]  /*0200*/  FMUL R13, R8.reuse, R13 ;  /* 0x0000000d080d7220 */ /* 0x050fe20000400000 */
[----:B--2---:R-:W-:-:S04]  /*0210*/  FMUL R15, R8, R15 ;  /* 0x0000000f080f7220 */ /* 0x004fc80000400000 */
[----:B------:R-:W-:Y:S02]  /*0220*/  SEL R14, R13, RZ, !P0 ;  /* 0x000000ff0d0e7207 */ /* 0x000fe40004000000 */
[----:B------:R-:W-:Y:S01]  /*0230*/  SEL R15, R15, RZ, !P1 ;  /* 0x000000ff0f0f7207 */ /* 0x000fe20004800000 */
[----:B------:R-:W-:Y:S06]  /*0240*/  @P2 EXIT ;  /* 0x000000000000294d */ /* 0x000fec0003800000 */
[----:B------:R-:W-:Y:S01]  /*0250*/  STG.E.64 desc[UR4][R6.64], R14 ;  /* 0x0000000e06007986 */ /* 0x000fe2000c101b04 */
[----:B------:R-:W-:Y:S05]  /*0260*/  EXIT ;  /* 0x000000000000794d */ /* 0x000fea0003800000 */
.L_x_0:
[----:B------:R-:W-:-:S00]  /*0270*/  BRA `(.L_x_0) ;  /* 0xfffffffc00fc7947 */ /* 0x000fc0000383ffff */
[----:B------:R-:W-:-:S00]  /*0280*/  NOP ;  /* 0x0000000000007918 */ /* 0x000fc00000000000 */
[----:B------:R-:W-:-:S00]  /*0290*/  NOP ;  /* 0x0000000000007918 */ /* 0x000fc00000000000 */
[----:B------:R-:W-:-:S00]  /*02a0*/  NOP ;  /* 0x0000000000007918 */ /* 0x000fc00000000000 */
[----:B------:R-:W-:-:S00]  /*02b0*/  NOP ;  /* 0x0000000000007918 */ /* 0x000fc00000000000 */
[----:B------:R-:W-:-:S00]  /*02c0*/  NOP ;  /* 0x0000000000007918 */ /* 0x000fc00000000000 */
[----:B------:R-:W-:-:S00]  /*02d0*/  NOP ;  /* 0x0000000000007918 */ /* 0x000fc00000000000 */
[----:B------:R-:W-:-:S00]  /*02e0*/  NOP ;  /* 0x0000000000007918 */ /* 0x000fc00000000000 */
[----:B------:R-:W-:-:S00]  /*02f0*/  NOP ;  /* 0x0000000000007918 */ /* 0x000fc00000000000 */
.L_x_1:


//--------------------- .nv.constant0.triton_poi_fused_2 --------------------------
	.section	.nv.constant0.triton_poi_fused_2,"a",@progbits
	.sectionflags	@""
	.align	4
.nv.constant0.triton_poi_fused_2:
	.zero		556
